//
// Generated by NVIDIA NVVM Compiler
//
// Compiler Build ID: CL-36424714
// Cuda compilation tools, release 13.0, V13.0.88
// Based on NVVM 20.0.0
//

.version 9.0
.target sm_100
.address_size 64

	// .globl	_Z5twicePf

.visible .entry _Z5twicePf(
	.param .u64 .ptr .align 1 _Z5twicePf_param_0
)
{
	.reg .b32 	%r<5>;
	.reg .b32 	%f<3>;
	.reg .b64 	%rd<5>;

	ld.param.u64 	%rd1, [_Z5twicePf_param_0];
	cvta.to.global.u64 	%rd2, %rd1;
	mov.u32 	%r1, %tid.x;
	mov.u32 	%r2, %ntid.x;
	mov.u32 	%r3, %ctaid.x;
	mad.lo.s32 	%r4, %r2, %r3, %r1;
	mul.wide.s32 	%rd3, %r4, 4;
	add.s64 	%rd4, %rd2, %rd3;
	ld.global.f32 	%f1, [%rd4];
	add.f32 	%f2, %f1, %f1;
	st.global.f32 	[%rd4], %f2;
	ret;

}


// ===== COMPILED SASS (sm_100) =====

	.target	sm_100

	.elftype	@"ET_EXEC"


//--------------------- .note.nv.tkinfo           --------------------------
	.section	.note.nv.tkinfo,"",@"SHT_NOTE"
	.sectionflags	@"SHF_NOTE_NV_TKINFO"
	.tkinfo
        /*0018*/ 	.word	0x00000002
        /*0030*/ 	.string	""
        /*0030*/ 	.string	"ptxas"
        /*0030*/ 	.string	"Cuda compilation tools, release 13.0, V13.0.88"
        /*0030*/ 	.string	"Build cuda_13.0.r13.0/compiler.36424714_0"
        /*0030*/ 	.string	"-arch sm_100 -m 64 "



//--------------------- .note.nv.cuinfo           --------------------------
	.section	.note.nv.cuinfo,"",@"SHT_NOTE"
	.sectionflags	@"SHF_NOTE_NV_CUINFO"
        /*0018*/ 	.short	0x0002
        /*001a*/ 	.short	0x0064
        /*001c*/ 	.short	0x0082
	.zero		2


//--------------------- .nv.info                  --------------------------
	.section	.nv.info,"",@"SHT_CUDA_INFO"
	.align	4


	//----- nvinfo : EIATTR_REGCOUNT
	.align		4
        /*0000*/ 	.byte	0x04, 0x2f
        /*0002*/ 	.short	(.L_1 - .L_0)
	.align		4
.L_0:
        /*0004*/ 	.word	index@(_Z5twicePf)
        /*0008*/ 	.word	0x00000008


	//----- nvinfo : EIATTR_FRAME_SIZE
	.align		4
.L_1:
        /*000c*/ 	.byte	0x04, 0x11
        /*000e*/ 	.short	(.L_3 - .L_2)
	.align		4
.L_2:
        /*0010*/ 	.word	index@(_Z5twicePf)
        /*0014*/ 	.word	0x00000000


	//----- nvinfo : EIATTR_MIN_STACK_SIZE
	.align		4
.L_3:
        /*0018*/ 	.byte	0x04, 0x12
        /*001a*/ 	.short	(.L_5 - .L_4)
	.align		4
.L_4:
        /*001c*/ 	.word	index@(_Z5twicePf)
        /*0020*/ 	.word	0x00000000
.L_5:


//--------------------- .nv.compat                --------------------------
	.section	.nv.compat,"",@"SHT_CUDA_COMPAT_INFO"
	.align	4
        /*0000*/ 	.byte	0x02, 0x09, 0x00, 0x00, 0x02, 0x02, 0x01, 0x00, 0x02, 0x05, 0x05, 0x00, 0x03, 0x07, 0x01, 0x01
        /*0010*/ 	.byte	0x02, 0x03, 0x00, 0x00, 0x02, 0x06, 0x01, 0x00, 0x04, 0x0b, 0x08, 0x00, 0x09, 0x00, 0x00, 0x00
        /*0020*/ 	.byte	0x00, 0x00, 0x00, 0x00


//--------------------- .nv.info._Z5twicePf       --------------------------
	.section	.nv.info._Z5twicePf,"",@"SHT_CUDA_INFO"
	.sectionflags	@""
	.align	4


	//----- nvinfo : EIATTR_CUDA_API_VERSION
	.align		4
        /*0000*/ 	.byte	0x04, 0x37
        /*0002*/ 	.short	(.L_7 - .L_6)
.L_6:
        /*0004*/ 	.word	0x00000082


	//----- nvinfo : EIATTR_KPARAM_INFO
	.align		4
.L_7:
        /*0008*/ 	.byte	0x04, 0x17
        /*000a*/ 	.short	(.L_9 - .L_8)
.L_8:
        /*000c*/ 	.word	0x00000000
        /*0010*/ 	.short	0x0000
        /*0012*/ 	.short	0x0000
        /*0014*/ 	.byte	0x00, 0xf5, 0x21, 0x00


	//----- nvinfo : EIATTR_SPARSE_MMA_MASK
	.align		4
.L_9:
        /*0018*/ 	.byte	0x03, 0x50
        /*001a*/ 	.short	0x0000


	//----- nvinfo : EIATTR_MAXREG_COUNT
	.align		4
        /*001c*/ 	.byte	0x03, 0x1b
        /*001e*/ 	.short	0x00ff


	//----- nvinfo : EIATTR_MERCURY_ISA_VERSION
	.align		4
        /*0020*/ 	.byte	0x03, 0x5f
        /*0022*/ 	.short	0x0101


	//----- nvinfo : EIATTR_VRC_CTA_INIT_COUNT
	.align		4
        /*0024*/ 	.byte	0x02, 0x4a
	.zero		1
	.zero		1


	//----- nvinfo : EIATTR_EXIT_INSTR_OFFSETS
	.align		4
        /*0028*/ 	.byte	0x04, 0x1c
        /*002a*/ 	.short	(.L_11 - .L_10)


	//   ....[0]....
.L_10:
        /*002c*/ 	.word	0x000000b0


	//----- nvinfo : EIATTR_CBANK_PARAM_SIZE
	.align		4
.L_11:
        /*0030*/ 	.byte	0x03, 0x19
        /*0032*/ 	.short	0x0008


	//----- nvinfo : EIATTR_PARAM_CBANK
	.align		4
        /*0034*/ 	.byte	0x04, 0x0a
        /*0036*/ 	.short	(.L_13 - .L_12)
	.align		4
.L_12:
        /*0038*/ 	.word	index@(.nv.constant0._Z5twicePf)
        /*003c*/ 	.short	0x0380
        /*003e*/ 	.short	0x0008


	//----- nvinfo : EIATTR_SW_WAR
	.align		4
.L_13:
        /*0040*/ 	.byte	0x04, 0x36
        /*0042*/ 	.short	(.L_15 - .L_14)
.L_14:
        /*0044*/ 	.word	0x00000008
.L_15:


//--------------------- .nv.callgraph             --------------------------
	.section	.nv.callgraph,"",@"SHT_CUDA_CALLGRAPH"
	.align	4
	.sectionentsize	8
	.align		4
        /*0000*/ 	.word	0x00000000
	.align		4
        /*0004*/ 	.word	0xffffffff
	.align		4
        /*0008*/ 	.word	0x00000000
	.align		4
        /*000c*/ 	.word	0xfffffffe
	.align		4
        /*0010*/ 	.word	0x00000000
	.align		4
        /*0014*/ 	.word	0xfffffffd
	.align		4
        /*0018*/ 	.word	0x00000000
	.align		4
        /*001c*/ 	.word	0xfffffffc


//--------------------- .text._Z5twicePf          --------------------------
	.section	.text._Z5twicePf,"ax",@progbits
	.align	128
        .global         _Z5twicePf
        .type           _Z5twicePf,@function
        .size           _Z5twicePf,(.L_x_1 - _Z5twicePf)
        .other          _Z5twicePf,@"STO_CUDA_ENTRY STV_DEFAULT"
_Z5twicePf:
.text._Z5twicePf:
[----:B------:R-:W-:Y:S01]  /*0000*/  LDC R1, c[0x0][0x37c] ;  /* 0x0000df00ff017b82 */ /* 0x000fe20000000800 */
[----:B------:R-:W0:Y:S07]  /*0010*/  S2R R5, SR_TID.X ;  /* 0x0000000000057919 */ /* 0x000e2e0000002100 */
[----:B------:R-:W1:Y:S01]  /*0020*/  LDC.64 R2, c[0x0][0x380] ;  /* 0x0000e000ff027b82 */ /* 0x000e620000000a00 */
[----:B------:R-:W0:Y:S01]  /*0030*/  LDCU UR6, c[0x0][0x360] ;  /* 0x00006c00ff0677ac */ /* 0x000e220008000800 */
[----:B------:R-:W0:Y:S01]  /*0040*/  S2R R0, SR_CTAID.X ;  /* 0x0000000000007919 */ /* 0x000e220000002500 */
[----:B------:R-:W2:Y:S01]  /*0050*/  LDCU.64 UR4, c[0x0][0x358] ;  /* 0x00006b00ff0477ac */ /* 0x000ea20008000a00 */
[----:B0-----:R-:W-:-:S04]  /*0060*/  IMAD R5, R0, UR6, R5 ;  /* 0x0000000600057c24 */ /* 0x001fc8000f8e0205 */
[----:B-1----:R-:W-:-:S05]  /*0070*/  IMAD.WIDE R2, R5, 0x4, R2 ;  /* 0x0000000405027825 */ /* 0x002fca00078e0202 */
[----:B--2---:R-:W2:Y:S02]  /*0080*/  LDG.E R0, desc[UR4][R2.64] ;  /* 0x0000000402007981 */ /* 0x004ea4000c1e1900 */
[----:B--2---:R-:W-:-:S05]  /*0090*/  FADD R5, R0, R0 ;  /* 0x0000000000057221 */ /* 0x004fca0000000000 */
[----:B------:R-:W-:Y:S01]  /*00a0*/  STG.E desc[UR4][R2.64], R5 ;  /* 0x0000000502007986 */ /* 0x000fe2000c101904 */
[----:B------:R-:W-:Y:S05]  /*00b0*/  EXIT ;  /* 0x000000000000794d */ /* 0x000fea0003800000 */
.L_x_0:
[----:B------:R-:W-:-:S00]  /*00c0*/  BRA `(.L_x_0) ;  /* 0xfffffffc00fc7947 */ /* 0x000fc0000383ffff */
[----:B------:R-:W-:-:S00]  /*00d0*/  NOP ;  /* 0x0000000000007918 */ /* 0x000fc00000000000 */
        /* <DEDUP_REMOVED lines=10> */
.L_x_1:


//--------------------- .nv.shared.reserved.0     --------------------------
	.section	.nv.shared.reserved.0,"aw",@nobits
	.weak		__nv_reservedSMEM_offset_0_alias
	.size		__nv_reservedSMEM_offset_0_alias, 0, 64
	.other		__nv_reservedSMEM_offset_0_alias,@"STO_CUDA_RESERVED_SHARED STV_DEFAULT"
__nv_reservedSMEM_offset_0_alias:
	.zero		0
	.zero		64


//--------------------- .nv.constant0._Z5twicePf  --------------------------
	.section	.nv.constant0._Z5twicePf,"a",@progbits
	.sectionflags	@""
	.align	4
.nv.constant0._Z5twicePf:
	.zero		904


//--------------------- SYMBOLS --------------------------

	.type		.nv.reservedSmem.offset0,@object
	.size		.nv.reservedSmem.offset0,0x4
